	.headerflags	@"EF_CUDA_TEXMODE_UNIFIED EF_CUDA_64BIT_ADDRESS EF_CUDA_SM89 EF_CUDA_VIRTUAL_SM(EF_CUDA_SM89)"
	.elftype	@"ET_EXEC"


//--------------------- .nv.info                  --------------------------
	.section	.nv.info,"",@"SHT_CUDA_INFO"
	.align	4


	//----- nvinfo : EIATTR_REGCOUNT
	.align		4
        /*0000*/ 	.byte	0x04, 0x2f
        /*0002*/ 	.short	(.L_1 - .L_0)
	.align		4
.L_0:
        /*0004*/ 	.word	index@(triton_per_fused_add_mul_pow_reciprocal_select_sum_unsqueeze_27)
        /*0008*/ 	.word	0x00000012


	//----- nvinfo : EIATTR_FRAME_SIZE
	.align		4
.L_1:
        /*000c*/ 	.byte	0x04, 0x11
        /*000e*/ 	.short	(.L_3 - .L_2)
	.align		4
.L_2:
        /*0010*/ 	.word	index@(triton_per_fused_add_mul_pow_reciprocal_select_sum_unsqueeze_27)
        /*0014*/ 	.word	0x00000000


	//----- nvinfo : EIATTR_MIN_STACK_SIZE
	.align		4
.L_3:
        /*0018*/ 	.byte	0x04, 0x12
        /*001a*/ 	.short	(.L_5 - .L_4)
	.align		4
.L_4:
        /*001c*/ 	.word	index@(triton_per_fused_add_mul_pow_reciprocal_select_sum_unsqueeze_27)
        /*0020*/ 	.word	0x00000000
.L_5:


//--------------------- .nv.info.triton_per_fused_add_mul_pow_reciprocal_select_sum_unsqueeze_27 --------------------------
	.section	.nv.info.triton_per_fused_add_mul_pow_reciprocal_select_sum_unsqueeze_27,"",@"SHT_CUDA_INFO"
	.sectionflags	@""
	.align	4


	//----- nvinfo : EIATTR_CUDA_API_VERSION
	.align		4
        /*0000*/ 	.byte	0x04, 0x37
        /*0002*/ 	.short	(.L_7 - .L_6)
.L_6:
        /*0004*/ 	.word	0x00000080


	//----- nvinfo : EIATTR_PARAM_CBANK
	.align		4
.L_7:
        /*0008*/ 	.byte	0x04, 0x0a
        /*000a*/ 	.short	(.L_9 - .L_8)
	.align		4
.L_8:
        /*000c*/ 	.word	index@(.nv.constant0.triton_per_fused_add_mul_pow_reciprocal_select_sum_unsqueeze_27)
        /*0010*/ 	.short	0x0160
        /*0012*/ 	.short	0x0028


	//----- nvinfo : EIATTR_CBANK_PARAM_SIZE
	.align		4
.L_9:
        /*0014*/ 	.byte	0x03, 0x19
        /*0016*/ 	.short	0x0028


	//----- nvinfo : EIATTR_KPARAM_INFO
	.align		4
        /*0018*/ 	.byte	0x04, 0x17
        /*001a*/ 	.short	(.L_11 - .L_10)
.L_10:
        /*001c*/ 	.word	0x00000000
        /*0020*/ 	.short	0x0004
        /*0022*/ 	.short	0x0020
        /*0024*/ 	.byte	0x00, 0xf4, 0x21, 0x00


	//----- nvinfo : EIATTR_KPARAM_INFO
	.align		4
.L_11:
        /*0028*/ 	.byte	0x04, 0x17
        /*002a*/ 	.short	(.L_13 - .L_12)
.L_12:
        /*002c*/ 	.word	0x00000000
        /*0030*/ 	.short	0x0003
        /*0032*/ 	.short	0x0018
        /*0034*/ 	.byte	0x00, 0xf0, 0x11, 0x00


	//----- nvinfo : EIATTR_KPARAM_INFO
	.align		4
.L_13:
        /*0038*/ 	.byte	0x04, 0x17
        /*003a*/ 	.short	(.L_15 - .L_14)
.L_14:
        /*003c*/ 	.word	0x00000000
        /*0040*/ 	.short	0x0002
        /*0042*/ 	.short	0x0010
        /*0044*/ 	.byte	0x00, 0xf4, 0x21, 0x00


	//----- nvinfo : EIATTR_KPARAM_INFO
	.align		4
.L_15:
        /*0048*/ 	.byte	0x04, 0x17
        /*004a*/ 	.short	(.L_17 - .L_16)
.L_16:
        /*004c*/ 	.word	0x00000000
        /*0050*/ 	.short	0x0001
        /*0052*/ 	.short	0x0008
        /*0054*/ 	.byte	0x00, 0xf4, 0x21, 0x00


	//----- nvinfo : EIATTR_KPARAM_INFO
	.align		4
.L_17:
        /*0058*/ 	.byte	0x04, 0x17
        /*005a*/ 	.short	(.L_19 - .L_18)
.L_18:
        /*005c*/ 	.word	0x00000000
        /*0060*/ 	.short	0x0000
        /*0062*/ 	.short	0x0000
        /*0064*/ 	.byte	0x00, 0xf4, 0x21, 0x00


	//----- nvinfo : EIATTR_MAXREG_COUNT
	.align		4
.L_19:
        /*0068*/ 	.byte	0x03, 0x1b
        /*006a*/ 	.short	0x00ff


	//----- nvinfo : EIATTR_COOP_GROUP_MASK_REGIDS
	.align		4
        /*006c*/ 	.byte	0x04, 0x29
        /*006e*/ 	.short	(.L_21 - .L_20)


	//   ....[0]....
.L_20:
        /*0070*/ 	.word	0xffffffff


	//   ....[1]....
        /*0074*/ 	.word	0xffffffff


	//   ....[2]....
        /*0078*/ 	.word	0xffffffff


	//   ....[3]....
        /*007c*/ 	.word	0xffffffff


	//   ....[4]....
        /*0080*/ 	.word	0xffffffff


	//   ....[5]....
        /*0084*/ 	.word	0xffffffff


	//----- nvinfo : EIATTR_COOP_GROUP_INSTR_OFFSETS
	.align		4
.L_21:
        /*0088*/ 	.byte	0x04, 0x28
        /*008a*/ 	.short	(.L_23 - .L_22)


	//   ....[0]....
.L_22:
        /*008c*/ 	.word	0x000000c0


	//   ....[1]....
        /*0090*/ 	.word	0x000000f0


	//   ....[2]....
        /*0094*/ 	.word	0x00000110


	//   ....[3]....
        /*0098*/ 	.word	0x00000130


	//   ....[4]....
        /*009c*/ 	.word	0x00000150


	//   ....[5]....
        /*00a0*/ 	.word	0x000001d0


	//----- nvinfo : EIATTR_EXIT_INSTR_OFFSETS
	.align		4
.L_23:
        /*00a4*/ 	.byte	0x04, 0x1c
        /*00a6*/ 	.short	(.L_25 - .L_24)


	//   ....[0]....
.L_24:
        /*00a8*/ 	.word	0x00000340


	//----- nvinfo : EIATTR_REQNTID
	.align		4
.L_25:
        /*00ac*/ 	.byte	0x04, 0x10
        /*00ae*/ 	.short	(.L_27 - .L_26)
.L_26:
        /*00b0*/ 	.word	0x00000040
        /*00b4*/ 	.word	0x00000001
        /*00b8*/ 	.word	0x00000001
.L_27:


//--------------------- .nv.callgraph             --------------------------
	.section	.nv.callgraph,"",@"SHT_CUDA_CALLGRAPH"
	.align	4
	.sectionentsize	8
	.align		4
        /*0000*/ 	.word	0x00000000
	.align		4
        /*0004*/ 	.word	0xffffffff
	.align		4
        /*0008*/ 	.word	0x00000000
	.align		4
        /*000c*/ 	.word	0xfffffffe
	.align		4
        /*0010*/ 	.word	0x00000000
	.align		4
        /*0014*/ 	.word	0xfffffffd
	.align		4
        /*0018*/ 	.word	0x00000000
	.align		4
        /*001c*/ 	.word	0xfffffffc


//--------------------- .nv.rel.action            --------------------------
	.section	.nv.rel.action,"",@"SHT_CUDA_RELOCINFO"
	.align	8
	.sectionentsize	8
        /*0000*/ 	.byte	0x73, 0x00, 0x00, 0x00, 0x00, 0x00, 0x00, 0x00, 0x00, 0x00, 0x00, 0x11, 0x25, 0x00, 0x05, 0x36


//--------------------- .nv.constant0.triton_per_fused_add_mul_pow_reciprocal_select_sum_unsqueeze_27 --------------------------
	.section	.nv.constant0.triton_per_fused_add_mul_pow_reciprocal_select_sum_unsqueeze_27,"a",@progbits
	.sectionflags	@""
	.align	4
.nv.constant0.triton_per_fused_add_mul_pow_reciprocal_select_sum_unsqueeze_27:
	.zero		392


//--------------------- .text.triton_per_fused_add_mul_pow_reciprocal_select_sum_unsqueeze_27 --------------------------
	.section	.text.triton_per_fused_add_mul_pow_reciprocal_select_sum_unsqueeze_27,"ax",@progbits
	.sectionflags	@"SHF_BARRIERS=1"
	.sectioninfo	@"SHI_REGISTERS=18"
	.align	128
        .global         triton_per_fused_add_mul_pow_reciprocal_select_sum_unsqueeze_27
        .type           triton_per_fused_add_mul_pow_reciprocal_select_sum_unsqueeze_27,@function
        .size           triton_per_fused_add_mul_pow_reciprocal_select_sum_unsqueeze_27,(.L_x_1 - triton_per_fused_add_mul_pow_reciprocal_select_sum_unsqueeze_27)
        .other          triton_per_fused_add_mul_pow_reciprocal_select_sum_unsqueeze_27,@"STO_CUDA_ENTRY STV_DEFAULT"
triton_per_fused_add_mul_pow_reciprocal_select_sum_unsqueeze_27:
.text.triton_per_fused_add_mul_pow_reciprocal_select_sum_unsqueeze_27:
[----:B------:R-:W-:Y:S02]  /*0000*/  MOV R1, c[0x0][0x28] ;  /* 0x00000a0000017a02 */ /* 0x000fe40000000f00 */
[----:B------:R-:W0:Y:S01]  /*0010*/  S2R R13, SR_TID.X ;  /* 0x00000000000d7919 */ /* 0x000e220000002100 */
[----:B------:R-:W-:Y:S01]  /*0020*/  MOV R15, 0x4 ;  /* 0x00000004000f7802 */ /* 0x000fe20000000f00 */
[----:B------:R-:W-:Y:S01]  /*0030*/  ULDC.64 UR4, c[0x0][0x118] ;  /* 0x0000460000047ab9 */ /* 0x000fe20000000a00 */
[----:B0-----:R-:W-:-:S05]  /*0040*/  LOP3.LUT R4, R13, 0x3f, RZ, 0xc0, !PT ;  /* 0x0000003f0d047812 */ /* 0x001fca00078ec0ff */
[----:B------:R-:W-:-:S05]  /*0050*/  IMAD.WIDE.U32 R2, R4, R15, c[0x0][0x168] ;  /* 0x00005a0004027625 */ /* 0x000fca00078e000f */
[----:B------:R0:W2:Y:S01]  /*0060*/  LDG.E R0, [R2.64+0x1500] ;  /* 0x0015000402007981 */ /* 0x0000a2000c1e1900 */
[C---:B------:R-:W-:Y:S02]  /*0070*/  LOP3.LUT P0, RZ, R13.reuse, 0x1f, RZ, 0xc0, !PT ;  /* 0x0000001f0dff7812 */ /* 0x040fe4000780c0ff */
[----:B------:R-:W-:Y:S02]  /*0080*/  ISETP.GE.AND P1, PT, R13, 0x2, PT ;  /* 0x000000020d00780c */ /* 0x000fe40003f26270 */
[----:B0-----:R-:W-:-:S04]  /*0090*/  SHF.R.U32.HI R2, RZ, 0x3, R13 ;  /* 0x00000003ff027819 */ /* 0x001fc8000001160d */
[----:B------:R-:W-:Y:S01]  /*00a0*/  LOP3.LUT R3, R2, 0x4, RZ, 0xc0, !PT ;  /* 0x0000000402037812 */ /* 0x000fe200078ec0ff */
[----:B--2---:R-:W-:-:S06]  /*00b0*/  FMUL R5, R0, R0 ;  /* 0x0000000000057220 */ /* 0x004fcc0000400000 */
[----:B------:R-:W0:Y:S02]  /*00c0*/  SHFL.BFLY PT, R5, R5, 0x10, 0x1f ;  /* 0x0e001f0005057f89 */ /* 0x000e2400000e0000 */
[----:B0-----:R-:W-:Y:S01]  /*00d0*/  FFMA R6, R0, R0, R5 ;  /* 0x0000000000067223 */ /* 0x001fe20000000005 */
[----:B------:R-:W-:-:S04]  /*00e0*/  LOP3.LUT R5, R13, 0x1, RZ, 0xc0, !PT ;  /* 0x000000010d057812 */ /* 0x000fc800078ec0ff */
[----:B------:R-:W0:Y:S02]  /*00f0*/  SHFL.BFLY PT, R7, R6, 0x8, 0x1f ;  /* 0x0d001f0006077f89 */ /* 0x000e2400000e0000 */
[----:B0-----:R-:W-:-:S05]  /*0100*/  FADD R7, R6, R7 ;  /* 0x0000000706077221 */ /* 0x001fca0000000000 */
[----:B------:R-:W0:Y:S02]  /*0110*/  SHFL.BFLY PT, R8, R7, 0x4, 0x1f ;  /* 0x0c801f0007087f89 */ /* 0x000e2400000e0000 */
[----:B0-----:R-:W-:-:S05]  /*0120*/  FADD R8, R7, R8 ;  /* 0x0000000807087221 */ /* 0x001fca0000000000 */
[----:B------:R-:W0:Y:S02]  /*0130*/  SHFL.BFLY PT, R9, R8, 0x2, 0x1f ;  /* 0x0c401f0008097f89 */ /* 0x000e2400000e0000 */
[----:B0-----:R-:W-:-:S05]  /*0140*/  FADD R9, R8, R9 ;  /* 0x0000000908097221 */ /* 0x001fca0000000000 */
[----:B------:R-:W0:Y:S02]  /*0150*/  SHFL.BFLY PT, R10, R9, 0x1, 0x1f ;  /* 0x0c201f00090a7f89 */ /* 0x000e2400000e0000 */
[----:B0-----:R-:W-:-:S05]  /*0160*/  FADD R10, R9, R10 ;  /* 0x0000000a090a7221 */ /* 0x001fca0000000000 */
[----:B------:R0:W-:Y:S04]  /*0170*/  @!P0 STS [R3], R10 ;  /* 0x0000000a03008388 */ /* 0x0001e80000000800 */
[----:B------:R-:W-:Y:S01]  /*0180*/  BAR.SYNC.DEFER_BLOCKING 0x0 ;  /* 0x0000000000007b1d */ /* 0x000fe20000010000 */
[----:B------:R-:W-:-:S04]  /*0190*/  ISETP.NE.U32.AND P0, PT, R5, 0x1, PT ;  /* 0x000000010500780c */ /* 0x000fc80003f05070 */
[----:B------:R-:W-:Y:S02]  /*01a0*/  ISETP.LT.AND P0, PT, R13, 0x2, P0 ;  /* 0x000000020d00780c */ /* 0x000fe40000701270 */
[----:B0-----:R-:W-:Y:S01]  /*01b0*/  MOV R3, 0x3e800000 ;  /* 0x3e80000000037802 */ /* 0x001fe20000000f00 */
[----:B------:R-:W0:Y:S04]  /*01c0*/  @!P1 LDS R11, [R13.X4] ;  /* 0x000000000d0b9984 */ /* 0x000e280000004800 */
[----:B0-----:R-:W0:Y:S02]  /*01d0*/  SHFL.BFLY PT, R2, R11, 0x1, 0x1f ;  /* 0x0c201f000b027f89 */ /* 0x001e2400000e0000 */
[----:B0-----:R-:W-:-:S05]  /*01e0*/  FADD R2, R11, R2 ;  /* 0x000000020b027221 */ /* 0x001fca0000000000 */
[----:B------:R-:W-:Y:S04]  /*01f0*/  @P0 STS [R13.X4], R2 ;  /* 0x000000020d000388 */ /* 0x000fe80000004800 */
[----:B------:R-:W-:Y:S06]  /*0200*/  BAR.SYNC.DEFER_BLOCKING 0x0 ;  /* 0x0000000000007b1d */ /* 0x000fec0000010000 */
[----:B------:R-:W0:Y:S02]  /*0210*/  LDS R5, [RZ] ;  /* 0x00000000ff057984 */ /* 0x000e240000000800 */
[----:B0-----:R-:W-:-:S02]  /*0220*/  FADD R6, R5, 9.9999999392252902908e-09 ;  /* 0x322bcc7705067421 */ /* 0x001fc40000000000 */
[----:B------:R-:W-:Y:S03]  /*0230*/  BAR.SYNC.DEFER_BLOCKING 0x0 ;  /* 0x0000000000007b1d */ /* 0x000fe60000010000 */
[C---:B------:R-:W-:Y:S02]  /*0240*/  FSETP.GT.AND P1, PT, |R6|.reuse, 8.50705917302346158658e+37, PT ;  /* 0x7e8000000600780b */ /* 0x040fe40003f24200 */
[----:B------:R-:W-:Y:S02]  /*0250*/  FSETP.GEU.AND P0, PT, |R6|, 1.175494350822287508e-38, PT ;  /* 0x008000000600780b */ /* 0x000fe40003f0e200 */
[----:B------:R-:W-:-:S09]  /*0260*/  FSEL R3, R3, 1, P1 ;  /* 0x3f80000003037808 */ /* 0x000fd20000800000 */
[----:B------:R-:W-:Y:S01]  /*0270*/  @P1 FMUL R6, R6, 0.25 ;  /* 0x3e80000006061820 */ /* 0x000fe20000400000 */
[C---:B------:R-:W-:Y:S01]  /*0280*/  ISETP.NE.AND P1, PT, R4.reuse, RZ, PT ;  /* 0x000000ff0400720c */ /* 0x040fe20003f25270 */
[----:B------:R-:W-:Y:S01]  /*0290*/  @!P0 FMUL R3, R3, 16777216 ;  /* 0x4b80000003038820 */ /* 0x000fe20000400000 */
[----:B------:R-:W-:Y:S01]  /*02a0*/  IMAD.WIDE.U32 R4, R4, R15, c[0x0][0x170] ;  /* 0x00005c0004047625 */ /* 0x000fe200078e000f */
[----:B------:R-:W-:-:S06]  /*02b0*/  @!P0 FMUL R6, R6, 16777216 ;  /* 0x4b80000006068820 */ /* 0x000fcc0000400000 */
[----:B------:R-:W0:Y:S04]  /*02c0*/  MUFU.RCP R6, R6 ;  /* 0x0000000600067308 */ /* 0x000e280000001000 */
[----:B------:R-:W-:Y:S01]  /*02d0*/  @!P1 MOV R2, c[0x0][0x160] ;  /* 0x0000580000029a02 */ /* 0x000fe20000000f00 */
[----:B0-----:R-:W-:Y:S01]  /*02e0*/  FMUL R7, R6, R3 ;  /* 0x0000000306077220 */ /* 0x001fe20000400000 */
[----:B------:R-:W-:-:S03]  /*02f0*/  @!P1 MOV R3, c[0x0][0x164] ;  /* 0x0000590000039a02 */ /* 0x000fc60000000f00 */
[----:B------:R-:W-:Y:S02]  /*0300*/  FADD R9, R7, R7 ;  /* 0x0000000707097221 */ /* 0x000fe40000000000 */
[----:B------:R-:W-:Y:S02]  /*0310*/  @!P1 STG.E [R2.64], R7 ;  /* 0x0000000702009986 */ /* 0x000fe4000c101904 */
[----:B------:R-:W-:-:S05]  /*0320*/  FMUL R9, R0, R9 ;  /* 0x0000000900097220 */ /* 0x000fca0000400000 */
[----:B------:R-:W-:Y:S01]  /*0330*/  STG.E [R4.64], R9 ;  /* 0x0000000904007986 */ /* 0x000fe2000c101904 */
[----:B------:R-:W-:Y:S05]  /*0340*/  EXIT ;  /* 0x000000000000794d */ /* 0x000fea0003800000 */
.L_x_0:
[----:B------:R-:W-:-:S00]  /*0350*/  BRA `(.L_x_0) ;  /* 0xfffffff000007947 */ /* 0x000fc0000383ffff */
[----:B------:R-:W-:-:S00]  /*0360*/  NOP ;  /* 0x0000000000007918 */ /* 0x000fc00000000000 */
        /* <DEDUP_REMOVED lines=9> */
.L_x_1:


//--------------------- .nv.shared.triton_per_fused_add_mul_pow_reciprocal_select_sum_unsqueeze_27 --------------------------
	.section	.nv.shared.triton_per_fused_add_mul_pow_reciprocal_select_sum_unsqueeze_27,"aw",@nobits
	.sectionflags	@""
	.align	16
